//
// Generated by NVIDIA NVVM Compiler
//
// Compiler Build ID: CL-36424714
// Cuda compilation tools, release 13.0, V13.0.88
// Based on NVVM 20.0.0
//

.version 9.0
.target sm_100
.address_size 64

	// .globl	_Z28addition_using_shared_memoryPiS_S_
// _ZZ28addition_using_shared_memoryPiS_S_E1a has been demoted

.visible .entry _Z28addition_using_shared_memoryPiS_S_(
	.param .u64 .ptr .align 1 _Z28addition_using_shared_memoryPiS_S__param_0,
	.param .u64 .ptr .align 1 _Z28addition_using_shared_memoryPiS_S__param_1,
	.param .u64 .ptr .align 1 _Z28addition_using_shared_memoryPiS_S__param_2
)
{
	.reg .pred 	%p<2>;
	.reg .b32 	%r<8>;
	.reg .b64 	%rd<11>;
	// demoted variable
	.shared .align 4 .b8 _ZZ28addition_using_shared_memoryPiS_S_E1a[28];
	ld.param.u64 	%rd1, [_Z28addition_using_shared_memoryPiS_S__param_0];
	ld.param.u64 	%rd2, [_Z28addition_using_shared_memoryPiS_S__param_1];
	ld.param.u64 	%rd3, [_Z28addition_using_shared_memoryPiS_S__param_2];
	mov.u32 	%r1, %tid.x;
	setp.gt.u32 	%p1, %r1, 6;
	@%p1 bra 	$L__BB0_2;
	cvta.to.global.u64 	%rd4, %rd1;
	cvta.to.global.u64 	%rd5, %rd2;
	cvta.to.global.u64 	%rd6, %rd3;
	mul.wide.u32 	%rd7, %r1, 4;
	add.s64 	%rd8, %rd4, %rd7;
	ld.global.u32 	%r2, [%rd8];
	shl.b32 	%r3, %r1, 2;
	mov.u32 	%r4, _ZZ28addition_using_shared_memoryPiS_S_E1a;
	add.s32 	%r5, %r4, %r3;
	st.shared.u32 	[%r5], %r2;
	add.s64 	%rd9, %rd5, %rd7;
	ld.global.u32 	%r6, [%rd9];
	add.s32 	%r7, %r6, %r2;
	add.s64 	%rd10, %rd6, %rd7;
	st.global.u32 	[%rd10], %r7;
$L__BB0_2:
	bar.sync 	0;
	ret;

}


// ===== COMPILED SASS (sm_100) =====

	.target	sm_100

	.elftype	@"ET_EXEC"


//--------------------- .note.nv.tkinfo           --------------------------
	.section	.note.nv.tkinfo,"",@"SHT_NOTE"
	.sectionflags	@"SHF_NOTE_NV_TKINFO"
	.tkinfo
        /*0018*/ 	.word	0x00000002
        /*0030*/ 	.string	""
        /*0030*/ 	.string	"ptxas"
        /*0030*/ 	.string	"Cuda compilation tools, release 13.0, V13.0.88"
        /*0030*/ 	.string	"Build cuda_13.0.r13.0/compiler.36424714_0"
        /*0030*/ 	.string	"-arch sm_100 -m 64 "



//--------------------- .note.nv.cuinfo           --------------------------
	.section	.note.nv.cuinfo,"",@"SHT_NOTE"
	.sectionflags	@"SHF_NOTE_NV_CUINFO"
        /*0018*/ 	.short	0x0002
        /*001a*/ 	.short	0x0064
        /*001c*/ 	.short	0x0082
	.zero		2


//--------------------- .nv.info                  --------------------------
	.section	.nv.info,"",@"SHT_CUDA_INFO"
	.align	4


	//----- nvinfo : EIATTR_REGCOUNT
	.align		4
        /*0000*/ 	.byte	0x04, 0x2f
        /*0002*/ 	.short	(.L_1 - .L_0)
	.align		4
.L_0:
        /*0004*/ 	.word	index@(_Z28addition_using_shared_memoryPiS_S_)
        /*0008*/ 	.word	0x0000000e


	//----- nvinfo : EIATTR_FRAME_SIZE
	.align		4
.L_1:
        /*000c*/ 	.byte	0x04, 0x11
        /*000e*/ 	.short	(.L_3 - .L_2)
	.align		4
.L_2:
        /*0010*/ 	.word	index@(_Z28addition_using_shared_memoryPiS_S_)
        /*0014*/ 	.word	0x00000000


	//----- nvinfo : EIATTR_MIN_STACK_SIZE
	.align		4
.L_3:
        /*0018*/ 	.byte	0x04, 0x12
        /*001a*/ 	.short	(.L_5 - .L_4)
	.align		4
.L_4:
        /*001c*/ 	.word	index@(_Z28addition_using_shared_memoryPiS_S_)
        /*0020*/ 	.word	0x00000000
.L_5:


//--------------------- .nv.compat                --------------------------
	.section	.nv.compat,"",@"SHT_CUDA_COMPAT_INFO"
	.align	4
        /*0000*/ 	.byte	0x02, 0x09, 0x00, 0x00, 0x02, 0x02, 0x01, 0x00, 0x02, 0x05, 0x05, 0x00, 0x03, 0x07, 0x01, 0x01
        /*0010*/ 	.byte	0x02, 0x03, 0x00, 0x00, 0x02, 0x06, 0x01, 0x00, 0x04, 0x0b, 0x08, 0x00, 0x09, 0x00, 0x00, 0x00
        /*0020*/ 	.byte	0x00, 0x00, 0x00, 0x00


//--------------------- .nv.info._Z28addition_using_shared_memoryPiS_S_ --------------------------
	.section	.nv.info._Z28addition_using_shared_memoryPiS_S_,"",@"SHT_CUDA_INFO"
	.sectionflags	@""
	.align	4


	//----- nvinfo : EIATTR_CUDA_API_VERSION
	.align		4
        /*0000*/ 	.byte	0x04, 0x37
        /*0002*/ 	.short	(.L_7 - .L_6)
.L_6:
        /*0004*/ 	.word	0x00000082


	//----- nvinfo : EIATTR_KPARAM_INFO
	.align		4
.L_7:
        /*0008*/ 	.byte	0x04, 0x17
        /*000a*/ 	.short	(.L_9 - .L_8)
.L_8:
        /*000c*/ 	.word	0x00000000
        /*0010*/ 	.short	0x0002
        /*0012*/ 	.short	0x0010
        /*0014*/ 	.byte	0x00, 0xf5, 0x21, 0x00


	//----- nvinfo : EIATTR_KPARAM_INFO
	.align		4
.L_9:
        /*0018*/ 	.byte	0x04, 0x17
        /*001a*/ 	.short	(.L_11 - .L_10)
.L_10:
        /*001c*/ 	.word	0x00000000
        /*0020*/ 	.short	0x0001
        /*0022*/ 	.short	0x0008
        /*0024*/ 	.byte	0x00, 0xf5, 0x21, 0x00


	//----- nvinfo : EIATTR_KPARAM_INFO
	.align		4
.L_11:
        /*0028*/ 	.byte	0x04, 0x17
        /*002a*/ 	.short	(.L_13 - .L_12)
.L_12:
        /*002c*/ 	.word	0x00000000
        /*0030*/ 	.short	0x0000
        /*0032*/ 	.short	0x0000
        /*0034*/ 	.byte	0x00, 0xf5, 0x21, 0x00


	//----- nvinfo : EIATTR_SPARSE_MMA_MASK
	.align		4
.L_13:
        /*0038*/ 	.byte	0x03, 0x50
        /*003a*/ 	.short	0x0000


	//----- nvinfo : EIATTR_MAXREG_COUNT
	.align		4
        /*003c*/ 	.byte	0x03, 0x1b
        /*003e*/ 	.short	0x00ff


	//----- nvinfo : EIATTR_NUM_BARRIERS
	.align		4
        /*0040*/ 	.byte	0x02, 0x4c
        /*0042*/ 	.byte	0x01
	.zero		1


	//----- nvinfo : EIATTR_MERCURY_ISA_VERSION
	.align		4
        /*0044*/ 	.byte	0x03, 0x5f
        /*0046*/ 	.short	0x0101


	//----- nvinfo : EIATTR_VRC_CTA_INIT_COUNT
	.align		4
        /*0048*/ 	.byte	0x02, 0x4a
	.zero		1
	.zero		1


	//----- nvinfo : EIATTR_EXIT_INSTR_OFFSETS
	.align		4
        /*004c*/ 	.byte	0x04, 0x1c
        /*004e*/ 	.short	(.L_15 - .L_14)


	//   ....[0]....
.L_14:
        /*0050*/ 	.word	0x00000170


	//----- nvinfo : EIATTR_CRS_STACK_SIZE
	.align		4
.L_15:
        /*0054*/ 	.byte	0x04, 0x1e
        /*0056*/ 	.short	(.L_17 - .L_16)
.L_16:
        /*0058*/ 	.word	0x00000000


	//----- nvinfo : EIATTR_CBANK_PARAM_SIZE
	.align		4
.L_17:
        /*005c*/ 	.byte	0x03, 0x19
        /*005e*/ 	.short	0x0018


	//----- nvinfo : EIATTR_PARAM_CBANK
	.align		4
        /*0060*/ 	.byte	0x04, 0x0a
        /*0062*/ 	.short	(.L_19 - .L_18)
	.align		4
.L_18:
        /*0064*/ 	.word	index@(.nv.constant0._Z28addition_using_shared_memoryPiS_S_)
        /*0068*/ 	.short	0x0380
        /*006a*/ 	.short	0x0018


	//----- nvinfo : EIATTR_SW_WAR
	.align		4
.L_19:
        /*006c*/ 	.byte	0x04, 0x36
        /*006e*/ 	.short	(.L_21 - .L_20)
.L_20:
        /*0070*/ 	.word	0x00000008
.L_21:


//--------------------- .nv.callgraph             --------------------------
	.section	.nv.callgraph,"",@"SHT_CUDA_CALLGRAPH"
	.align	4
	.sectionentsize	8
	.align		4
        /*0000*/ 	.word	0x00000000
	.align		4
        /*0004*/ 	.word	0xffffffff
	.align		4
        /*0008*/ 	.word	0x00000000
	.align		4
        /*000c*/ 	.word	0xfffffffe
	.align		4
        /*0010*/ 	.word	0x00000000
	.align		4
        /*0014*/ 	.word	0xfffffffd
	.align		4
        /*0018*/ 	.word	0x00000000
	.align		4
        /*001c*/ 	.word	0xfffffffc


//--------------------- .text._Z28addition_using_shared_memoryPiS_S_ --------------------------
	.section	.text._Z28addition_using_shared_memoryPiS_S_,"ax",@progbits
	.align	128
        .global         _Z28addition_using_shared_memoryPiS_S_
        .type           _Z28addition_using_shared_memoryPiS_S_,@function
        .size           _Z28addition_using_shared_memoryPiS_S_,(.L_x_3 - _Z28addition_using_shared_memoryPiS_S_)
        .other          _Z28addition_using_shared_memoryPiS_S_,@"STO_CUDA_ENTRY STV_DEFAULT"
_Z28addition_using_shared_memoryPiS_S_:
.text._Z28addition_using_shared_memoryPiS_S_:
[----:B------:R-:W-:Y:S01]  /*0000*/  LDC R1, c[0x0][0x37c] ;  /* 0x0000df00ff017b82 */ /* 0x000fe20000000800 */
[----:B------:R-:W0:Y:S01]  /*0010*/  S2R R9, SR_TID.X ;  /* 0x0000000000097919 */ /* 0x000e220000002100 */
[----:B------:R-:W-:Y:S01]  /*0020*/  BSSY.RECONVERGENT B0, `(.L_x_0) ;  /* 0x0000013000007945 */ /* 0x000fe20003800200 */
[----:B0-----:R-:W-:-:S13]  /*0030*/  ISETP.GT.U32.AND P0, PT, R9, 0x6, PT ;  /* 0x000000060900780c */ /* 0x001fda0003f04070 */
[----:B------:R-:W-:Y:S05]  /*0040*/  @P0 BRA `(.L_x_1) ;  /* 0x0000000000400947 */ /* 0x000fea0003800000 */
[----:B------:R-:W0:Y:S01]  /*0050*/  LDC.64 R2, c[0x0][0x380] ;  /* 0x0000e000ff027b82 */ /* 0x000e220000000a00 */
[----:B------:R-:W1:Y:S07]  /*0060*/  LDCU.64 UR6, c[0x0][0x358] ;  /* 0x00006b00ff0677ac */ /* 0x000e6e0008000a00 */
[----:B------:R-:W2:Y:S08]  /*0070*/  LDC.64 R4, c[0x0][0x388] ;  /* 0x0000e200ff047b82 */ /* 0x000eb00000000a00 */
[----:B------:R-:W3:Y:S01]  /*0080*/  S2UR UR5, SR_CgaCtaId ;  /* 0x00000000000579c3 */ /* 0x000ee20000008800 */
[----:B0-----:R-:W-:-:S07]  /*0090*/  IMAD.WIDE.U32 R2, R9, 0x4, R2 ;  /* 0x0000000409027825 */ /* 0x001fce00078e0002 */
[----:B------:R-:W0:Y:S01]  /*00a0*/  LDC.64 R6, c[0x0][0x390] ;  /* 0x0000e400ff067b82 */ /* 0x000e220000000a00 */
[----:B-1----:R-:W4:Y:S01]  /*00b0*/  LDG.E R2, desc[UR6][R2.64] ;  /* 0x0000000602027981 */ /* 0x002f22000c1e1900 */
[----:B--2---:R-:W-:-:S06]  /*00c0*/  IMAD.WIDE.U32 R4, R9, 0x4, R4 ;  /* 0x0000000409047825 */ /* 0x004fcc00078e0004 */
[----:B------:R-:W2:Y:S01]  /*00d0*/  LDG.E R5, desc[UR6][R4.64] ;  /* 0x0000000604057981 */ /* 0x000ea2000c1e1900 */
[----:B------:R-:W-:Y:S02]  /*00e0*/  UMOV UR4, 0x400 ;  /* 0x0000040000047882 */ /* 0x000fe40000000000 */
[----:B---3--:R-:W-:Y:S01]  /*00f0*/  ULEA UR4, UR5, UR4, 0x18 ;  /* 0x0000000405047291 */ /* 0x008fe2000f8ec0ff */
[----:B0-----:R-:W-:-:S05]  /*0100*/  IMAD.WIDE.U32 R6, R9, 0x4, R6 ;  /* 0x0000000409067825 */ /* 0x001fca00078e0006 */
[----:B------:R-:W-:-:S05]  /*0110*/  LEA R9, R9, UR4, 0x2 ;  /* 0x0000000409097c11 */ /* 0x000fca000f8e10ff */
[----:B----4-:R0:W-:Y:S01]  /*0120*/  STS [R9], R2 ;  /* 0x0000000209007388 */ /* 0x0101e20000000800 */
[----:B--2---:R-:W-:-:S05]  /*0130*/  IADD3 R11, PT, PT, R2, R5, RZ ;  /* 0x00000005020b7210 */ /* 0x004fca0007ffe0ff */
[----:B------:R0:W-:Y:S02]  /*0140*/  STG.E desc[UR6][R6.64], R11 ;  /* 0x0000000b06007986 */ /* 0x0001e4000c101906 */
.L_x_1:
[----:B------:R-:W-:Y:S05]  /*0150*/  BSYNC.RECONVERGENT B0 ;  /* 0x0000000000007941 */ /* 0x000fea0003800200 */
.L_x_0:
[----:B------:R-:W-:Y:S06]  /*0160*/  BAR.SYNC.DEFER_BLOCKING 0x0 ;  /* 0x0000000000007b1d */ /* 0x000fec0000010000 */
[----:B------:R-:W-:Y:S05]  /*0170*/  EXIT ;  /* 0x000000000000794d */ /* 0x000fea0003800000 */
.L_x_2:
[----:B------:R-:W-:-:S00]  /*0180*/  BRA `(.L_x_2) ;  /* 0xfffffffc00fc7947 */ /* 0x000fc0000383ffff */
[----:B------:R-:W-:-:S00]  /*0190*/  NOP ;  /* 0x0000000000007918 */ /* 0x000fc00000000000 */
        /* <DEDUP_REMOVED lines=14> */
.L_x_3:


//--------------------- .nv.shared._Z28addition_using_shared_memoryPiS_S_ --------------------------
	.section	.nv.shared._Z28addition_using_shared_memoryPiS_S_,"aw",@nobits
	.sectionflags	@""
	.align	4
.nv.shared._Z28addition_using_shared_memoryPiS_S_:
	.zero		1052


//--------------------- .nv.shared.reserved.0     --------------------------
	.section	.nv.shared.reserved.0,"aw",@nobits
	.weak		__nv_reservedSMEM_offset_0_alias
	.size		__nv_reservedSMEM_offset_0_alias, 0, 64
	.other		__nv_reservedSMEM_offset_0_alias,@"STO_CUDA_RESERVED_SHARED STV_DEFAULT"
__nv_reservedSMEM_offset_0_alias:
	.zero		0
	.zero		64


//--------------------- .nv.constant0._Z28addition_using_shared_memoryPiS_S_ --------------------------
	.section	.nv.constant0._Z28addition_using_shared_memoryPiS_S_,"a",@progbits
	.sectionflags	@""
	.align	4
.nv.constant0._Z28addition_using_shared_memoryPiS_S_:
	.zero		920


//--------------------- SYMBOLS --------------------------

	.type		.nv.reservedSmem.offset0,@object
	.size		.nv.reservedSmem.offset0,0x4
	.type		.nv.reservedSmem.cap,@object
	.size		.nv.reservedSmem.cap,0x4
